	.headerflags	@"EF_CUDA_TEXMODE_UNIFIED EF_CUDA_64BIT_ADDRESS EF_CUDA_ACCELERATORS EF_CUDA_SM90 EF_CUDA_VIRTUAL_SM(EF_CUDA_SM90)"
	.elftype	@"ET_EXEC"


//--------------------- .nv.info                  --------------------------
	.section	.nv.info,"",@"SHT_CUDA_INFO"
	.align	4


	//----- nvinfo : EIATTR_REGCOUNT
	.align		4
        /*0000*/ 	.byte	0x04, 0x2f
        /*0002*/ 	.short	(.L_2 - .L_1)
	.align		4
.L_1:
        /*0004*/ 	.word	index@(triton_red_fused__to_copy_add_mean_mul_pow_rsqrt_9)
        /*0008*/ 	.word	0x00000018


	//----- nvinfo : EIATTR_MIN_STACK_SIZE
	.align		4
.L_2:
        /*000c*/ 	.byte	0x04, 0x12
        /*000e*/ 	.short	(.L_4 - .L_3)
	.align		4
.L_3:
        /*0010*/ 	.word	index@(triton_red_fused__to_copy_add_mean_mul_pow_rsqrt_9)
        /*0014*/ 	.word	0x00000000


	//----- nvinfo : EIATTR_FRAME_SIZE
	.align		4
.L_4:
        /*0018*/ 	.byte	0x04, 0x11
        /*001a*/ 	.short	(.L_6 - .L_5)
	.align		4
.L_5:
        /*001c*/ 	.word	index@(triton_red_fused__to_copy_add_mean_mul_pow_rsqrt_9)
        /*0020*/ 	.word	0x00000000


	//----- nvinfo : EIATTR_MIN_STACK_SIZE
	.align		4
.L_6:
        /*0024*/ 	.byte	0x04, 0x12
        /*0026*/ 	.short	(.L_8 - .L_7)
	.align		4
.L_7:
        /*0028*/ 	.word	index@(triton_red_fused__to_copy_add_mean_mul_pow_rsqrt_9)
        /*002c*/ 	.word	0x00000000
.L_8:


//--------------------- .nv.info.triton_red_fused__to_copy_add_mean_mul_pow_rsqrt_9 --------------------------
	.section	.nv.info.triton_red_fused__to_copy_add_mean_mul_pow_rsqrt_9,"",@"SHT_CUDA_INFO"
	.sectionflags	@""
	.align	4


	//----- nvinfo : EIATTR_CUDA_API_VERSION
	.align		4
        /*0000*/ 	.byte	0x04, 0x37
        /*0002*/ 	.short	(.L_10 - .L_9)
.L_9:
        /*0004*/ 	.word	0x0000007c


	//----- nvinfo : EIATTR_KPARAM_INFO
	.align		4
.L_10:
        /*0008*/ 	.byte	0x04, 0x17
        /*000a*/ 	.short	(.L_12 - .L_11)
.L_11:
        /*000c*/ 	.word	0x00000000
        /*0010*/ 	.short	0x0007
        /*0012*/ 	.short	0x0030
        /*0014*/ 	.byte	0x00, 0xf4, 0x21, 0x00


	//----- nvinfo : EIATTR_KPARAM_INFO
	.align		4
.L_12:
        /*0018*/ 	.byte	0x04, 0x17
        /*001a*/ 	.short	(.L_14 - .L_13)
.L_13:
        /*001c*/ 	.word	0x00000000
        /*0020*/ 	.short	0x0006
        /*0022*/ 	.short	0x002c
        /*0024*/ 	.byte	0x00, 0xf0, 0x11, 0x00


	//----- nvinfo : EIATTR_KPARAM_INFO
	.align		4
.L_14:
        /*0028*/ 	.byte	0x04, 0x17
        /*002a*/ 	.short	(.L_16 - .L_15)
.L_15:
        /*002c*/ 	.word	0x00000000
        /*0030*/ 	.short	0x0005
        /*0032*/ 	.short	0x0028
        /*0034*/ 	.byte	0x00, 0xf0, 0x11, 0x00


	//----- nvinfo : EIATTR_KPARAM_INFO
	.align		4
.L_16:
        /*0038*/ 	.byte	0x04, 0x17
        /*003a*/ 	.short	(.L_18 - .L_17)
.L_17:
        /*003c*/ 	.word	0x00000000
        /*0040*/ 	.short	0x0004
        /*0042*/ 	.short	0x0020
        /*0044*/ 	.byte	0x00, 0xf4, 0x21, 0x00


	//----- nvinfo : EIATTR_KPARAM_INFO
	.align		4
.L_18:
        /*0048*/ 	.byte	0x04, 0x17
        /*004a*/ 	.short	(.L_20 - .L_19)
.L_19:
        /*004c*/ 	.word	0x00000000
        /*0050*/ 	.short	0x0003
        /*0052*/ 	.short	0x0018
        /*0054*/ 	.byte	0x00, 0xf4, 0x21, 0x00


	//----- nvinfo : EIATTR_KPARAM_INFO
	.align		4
.L_20:
        /*0058*/ 	.byte	0x04, 0x17
        /*005a*/ 	.short	(.L_22 - .L_21)
.L_21:
        /*005c*/ 	.word	0x00000000
        /*0060*/ 	.short	0x0002
        /*0062*/ 	.short	0x0010
        /*0064*/ 	.byte	0x00, 0xf4, 0x21, 0x00


	//----- nvinfo : EIATTR_KPARAM_INFO
	.align		4
.L_22:
        /*0068*/ 	.byte	0x04, 0x17
        /*006a*/ 	.short	(.L_24 - .L_23)
.L_23:
        /*006c*/ 	.word	0x00000000
        /*0070*/ 	.short	0x0001
        /*0072*/ 	.short	0x0008
        /*0074*/ 	.byte	0x00, 0xf4, 0x21, 0x00


	//----- nvinfo : EIATTR_KPARAM_INFO
	.align		4
.L_24:
        /*0078*/ 	.byte	0x04, 0x17
        /*007a*/ 	.short	(.L_26 - .L_25)
.L_25:
        /*007c*/ 	.word	0x00000000
        /*0080*/ 	.short	0x0000
        /*0082*/ 	.short	0x0000
        /*0084*/ 	.byte	0x00, 0xf4, 0x21, 0x00


	//----- nvinfo : EIATTR_SPARSE_MMA_MASK
	.align		4
.L_26:
        /*0088*/ 	.byte	0x03, 0x50
        /*008a*/ 	.short	0x0000


	//----- nvinfo : EIATTR_MAXREG_COUNT
	.align		4
        /*008c*/ 	.byte	0x03, 0x1b
        /*008e*/ 	.short	0x0040


	//----- nvinfo : EIATTR_COOP_GROUP_MASK_REGIDS
	.align		4
        /*0090*/ 	.byte	0x04, 0x29
        /*0092*/ 	.short	(.L_28 - .L_27)


	//   ....[0]....
.L_27:
        /*0094*/ 	.word	0xffffffff


	//   ....[1]....
        /*0098*/ 	.word	0xffffffff


	//   ....[2]....
        /*009c*/ 	.word	0xffffffff


	//   ....[3]....
        /*00a0*/ 	.word	0xffffffff


	//   ....[4]....
        /*00a4*/ 	.word	0xffffffff


	//   ....[5]....
        /*00a8*/ 	.word	0xffffffff


	//   ....[6]....
        /*00ac*/ 	.word	0xffffffff


	//   ....[7]....
        /*00b0*/ 	.word	0xffffffff


	//   ....[8]....
        /*00b4*/ 	.word	0xffffffff


	//   ....[9]....
        /*00b8*/ 	.word	0xffffffff


	//----- nvinfo : EIATTR_COOP_GROUP_INSTR_OFFSETS
	.align		4
.L_28:
        /*00bc*/ 	.byte	0x04, 0x28
        /*00be*/ 	.short	(.L_30 - .L_29)


	//   ....[0]....
.L_29:
        /*00c0*/ 	.word	0x000002a0


	//   ....[1]....
        /*00c4*/ 	.word	0x000002d0


	//   ....[2]....
        /*00c8*/ 	.word	0x00000300


	//   ....[3]....
        /*00cc*/ 	.word	0x00000330


	//   ....[4]....
        /*00d0*/ 	.word	0x00000350


	//   ....[5]....
        /*00d4*/ 	.word	0x000003b0


	//   ....[6]....
        /*00d8*/ 	.word	0x000003d0


	//   ....[7]....
        /*00dc*/ 	.word	0x000003f0


	//   ....[8]....
        /*00e0*/ 	.word	0x00000420


	//   ....[9]....
        /*00e4*/ 	.word	0x00000450


	//----- nvinfo : EIATTR_EXIT_INSTR_OFFSETS
	.align		4
.L_30:
        /*00e8*/ 	.byte	0x04, 0x1c
        /*00ea*/ 	.short	(.L_32 - .L_31)


	//   ....[0]....
.L_31:
        /*00ec*/ 	.word	0x00000690


	//   ....[1]....
        /*00f0*/ 	.word	0x000006b0


	//----- nvinfo : EIATTR_REQNTID
	.align		4
.L_32:
        /*00f4*/ 	.byte	0x04, 0x10
        /*00f6*/ 	.short	(.L_34 - .L_33)
.L_33:
        /*00f8*/ 	.word	0x00000400
        /*00fc*/ 	.word	0x00000001
        /*0100*/ 	.word	0x00000001


	//----- nvinfo : EIATTR_CBANK_PARAM_SIZE
	.align		4
.L_34:
        /*0104*/ 	.byte	0x03, 0x19
        /*0106*/ 	.short	0x0038


	//----- nvinfo : EIATTR_PARAM_CBANK
	.align		4
        /*0108*/ 	.byte	0x04, 0x0a
        /*010a*/ 	.short	(.L_36 - .L_35)
	.align		4
.L_35:
        /*010c*/ 	.word	index@(.nv.constant0.triton_red_fused__to_copy_add_mean_mul_pow_rsqrt_9)
        /*0110*/ 	.short	0x0210
        /*0112*/ 	.short	0x0038


	//----- nvinfo : EIATTR_SW_WAR
	.align		4
.L_36:
        /*0114*/ 	.byte	0x04, 0x36
        /*0116*/ 	.short	(.L_38 - .L_37)
.L_37:
        /*0118*/ 	.word	0x00000008
.L_38:


//--------------------- .nv.callgraph             --------------------------
	.section	.nv.callgraph,"",@"SHT_CUDA_CALLGRAPH"
	.align	4
	.sectionentsize	8
	.align		4
        /*0000*/ 	.word	0x00000000
	.align		4
        /*0004*/ 	.word	0xffffffff
	.align		4
        /*0008*/ 	.word	0x00000000
	.align		4
        /*000c*/ 	.word	0xfffffffe
	.align		4
        /*0010*/ 	.word	0x00000000
	.align		4
        /*0014*/ 	.word	0xfffffffd
	.align		4
        /*0018*/ 	.word	0x00000000
	.align		4
        /*001c*/ 	.word	0xfffffffc


//--------------------- .nv.constant4             --------------------------
	.section	.nv.constant4,"a",@progbits
	.align	8
	.align		8
.nv.constant4:
        /*0000*/ 	.dword	_$_str


//--------------------- .text.triton_red_fused__to_copy_add_mean_mul_pow_rsqrt_9 --------------------------
	.section	.text.triton_red_fused__to_copy_add_mean_mul_pow_rsqrt_9,"ax",@progbits
	.sectionflags	@"SHF_BARRIERS=1"
	.align	128
        .global         triton_red_fused__to_copy_add_mean_mul_pow_rsqrt_9
        .type           triton_red_fused__to_copy_add_mean_mul_pow_rsqrt_9,@function
        .size           triton_red_fused__to_copy_add_mean_mul_pow_rsqrt_9,(.L_x_1 - triton_red_fused__to_copy_add_mean_mul_pow_rsqrt_9)
        .other          triton_red_fused__to_copy_add_mean_mul_pow_rsqrt_9,@"STO_CUDA_ENTRY STV_DEFAULT"
triton_red_fused__to_copy_add_mean_mul_pow_rsqrt_9:
.text.triton_red_fused__to_copy_add_mean_mul_pow_rsqrt_9:
[----:B------:R-:W0:Y:S02]  /*0000*/  LDC R1, c[0x0][0x28] ;  /* 0x00000a00ff017b82 */ /* 0x000e240000000800 */
[----:B------:R-:W1:Y:S01]  /*0010*/  S2R R16, SR_TID.X ;  /* 0x0000000000107919 */ /* 0x000e620000002100 */
[----:B------:R-:W2:Y:S01]  /*0020*/  LDC.64 R14, c[0x0][0x220] ;  /* 0x00008800ff0e7b82 */ /* 0x000ea20000000a00 */
[----:B------:R-:W-:Y:S01]  /*0030*/  ULDC UR8, c[0x0][0x238] ;  /* 0x00008e0000087ab9 */ /* 0x000fe20000000800 */
[----:B------:R-:W-:Y:S01]  /*0040*/  CS2R R4, SRZ ;  /* 0x0000000000047805 */ /* 0x000fe2000001ff00 */
[----:B------:R-:W3:Y:S01]  /*0050*/  S2R R9, SR_CTAID.X ;  /* 0x0000000000097919 */ /* 0x000ee20000002500 */
[----:B------:R-:W-:Y:S01]  /*0060*/  CS2R R6, SRZ ;  /* 0x0000000000067805 */ /* 0x000fe2000001ff00 */
[----:B------:R-:W-:-:S03]  /*0070*/  ULDC.64 UR6, c[0x0][0x208] ;  /* 0x0000820000067ab9 */ /* 0x000fc60000000a00 */
[----:B------:R-:W4:Y:S01]  /*0080*/  LDC.64 R2, c[0x0][0x210] ;  /* 0x00008400ff027b82 */ /* 0x000f220000000a00 */
[----:B-1----:R-:W-:-:S04]  /*0090*/  SHF.L.U32 R10, R16, 0x2, RZ ;  /* 0x00000002100a7819 */ /* 0x002fc800000006ff */
[----:B------:R-:W-:Y:S02]  /*00a0*/  LOP3.LUT R8, R10, 0xffc, RZ, 0xc0, !PT ;  /* 0x00000ffc0a087812 */ /* 0x000fe400078ec0ff */
[C---:B---3--:R-:W-:Y:S02]  /*00b0*/  ISETP.GE.AND P1, PT, R9.reuse, UR8, PT ;  /* 0x0000000809007c0c */ /* 0x048fe4000bf26270 */
[----:B------:R-:W-:-:S05]  /*00c0*/  LEA R0, R9, R8, 0xc ;  /* 0x0000000809007211 */ /* 0x000fca00078e60ff */
[----:B--2---:R-:W-:-:S04]  /*00d0*/  IMAD.WIDE R14, R0, 0x2, R14 ;  /* 0x00000002000e7825 */ /* 0x004fc800078e020e */
[----:B----4-:R-:W-:Y:S02]  /*00e0*/  IMAD.WIDE R2, R0, 0x2, R2 ;  /* 0x0000000200027825 */ /* 0x010fe400078e0202 */
[----:B------:R-:W2:Y:S04]  /*00f0*/  @!P1 LDG.E.EF.64 R4, desc[UR6][R14.64] ;  /* 0x000000060e049981 */ /* 0x000ea8000c0e1b00 */
[----:B------:R-:W3:Y:S01]  /*0100*/  @!P1 LDG.E.EF.64 R6, desc[UR6][R2.64] ;  /* 0x0000000602069981 */ /* 0x000ee2000c0e1b00 */
[----:B------:R-:W1:Y:S01]  /*0110*/  S2UR UR5, SR_CgaCtaId ;  /* 0x00000000000579c3 */ /* 0x000e620000008800 */
[C---:B------:R-:W-:Y:S01]  /*0120*/  LOP3.LUT P0, RZ, R16.reuse, 0x1f, RZ, 0xc0, !PT ;  /* 0x0000001f10ff7812 */ /* 0x040fe2000780c0ff */
[----:B------:R-:W-:Y:S01]  /*0130*/  UMOV UR4, 0x400 ;  /* 0x0000040000047882 */ /* 0x000fe20000000000 */
[----:B------:R-:W-:Y:S01]  /*0140*/  ISETP.GE.AND P2, PT, R16, 0x20, PT ;  /* 0x000000201000780c */ /* 0x000fe20003f46270 */
[----:B-1----:R-:W-:Y:S01]  /*0150*/  UPRMT UR4, UR5, 0x654, UR4 ;  /* 0x0000065405047896 */ /* 0x002fe20008000004 */
[----:B--2---:R-:W-:-:S02]  /*0160*/  HADD2.F32 R12, -RZ, R4.H1_H1 ;  /* 0x30000004ff0c7230 */ /* 0x004fc40000004100 */
[----:B------:R-:W-:Y:S02]  /*0170*/  HADD2.F32 R13, -RZ, R4.H0_H0 ;  /* 0x20000004ff0d7230 */ /* 0x000fe40000004100 */
[----:B---3--:R-:W-:Y:S02]  /*0180*/  HADD2.F32 R17, -RZ, R6.H1_H1 ;  /* 0x30000006ff117230 */ /* 0x008fe40000004100 */
[----:B------:R-:W-:-:S03]  /*0190*/  HADD2.F32 R6, -RZ, R6.H0_H0 ;  /* 0x20000006ff067230 */ /* 0x000fc60000004100 */
[----:B------:R-:W-:Y:S01]  /*01a0*/  FADD R4, R12, R17 ;  /* 0x000000110c047221 */ /* 0x000fe20000000000 */
[----:B------:R-:W-:Y:S02]  /*01b0*/  HADD2.F32 R12, -RZ, R5.H0_H0 ;  /* 0x20000005ff0c7230 */ /* 0x000fe40000004100 */
[----:B------:R-:W-:Y:S01]  /*01c0*/  FADD R13, R13, R6 ;  /* 0x000000060d0d7221 */ /* 0x000fe20000000000 */
[----:B------:R-:W-:Y:S02]  /*01d0*/  HADD2.F32 R17, -RZ, R7.H0_H0 ;  /* 0x20000007ff117230 */ /* 0x000fe40000004100 */
[----:B------:R-:W-:Y:S01]  /*01e0*/  FMUL R18, R4, R4 ;  /* 0x0000000404127220 */ /* 0x000fe20000400000 */
[----:B------:R-:W-:Y:S02]  /*01f0*/  HADD2.F32 R6, -RZ, R5.H1_H1 ;  /* 0x30000005ff067230 */ /* 0x000fe40000004100 */
[----:B------:R-:W-:Y:S02]  /*0200*/  HADD2.F32 R7, -RZ, R7.H1_H1 ;  /* 0x30000007ff077230 */ /* 0x000fe40000004100 */
[----:B------:R-:W-:Y:S01]  /*0210*/  FADD R5, R12, R17 ;  /* 0x000000110c057221 */ /* 0x000fe20000000000 */
[-C--:B------:R-:W-:Y:S01]  /*0220*/  FFMA R12, R13, R13.reuse, R18 ;  /* 0x0000000d0d0c7223 */ /* 0x080fe20000000012 */
[----:B------:R-:W-:Y:S01]  /*0230*/  F2FP.F16.F32.PACK_AB R18, R4, R13 ;  /* 0x0000000d0412723e */ /* 0x000fe200000000ff */
[----:B------:R-:W-:-:S02]  /*0240*/  FADD R19, R6, R7 ;  /* 0x0000000706137221 */ /* 0x000fc40000000000 */
[----:B------:R-:W-:-:S04]  /*0250*/  FFMA R12, R5, R5, R12 ;  /* 0x00000005050c7223 */ /* 0x000fc8000000000c */
[C---:B------:R-:W-:Y:S01]  /*0260*/  FFMA R12, R19.reuse, R19, R12 ;  /* 0x00000013130c7223 */ /* 0x040fe2000000000c */
[----:B------:R-:W-:-:S04]  /*0270*/  F2FP.F16.F32.PACK_AB R19, R19, R5 ;  /* 0x000000051313723e */ /* 0x000fc800000000ff */
[----:B------:R-:W-:Y:S01]  /*0280*/  FSEL R12, R12, RZ, !P1 ;  /* 0x000000ff0c0c7208 */ /* 0x000fe20004800000 */
[----:B------:R1:W-:Y:S04]  /*0290*/  @!P1 STG.E.64 desc[UR6][R2.64], R18 ;  /* 0x0000001202009986 */ /* 0x0003e8000c101b06 */
[----:B------:R-:W2:Y:S01]  /*02a0*/  SHFL.BFLY PT, R7, R12, 0x10, 0x1f ;  /* 0x0e001f000c077f89 */ /* 0x000ea200000e0000 */
[----:B-1----:R-:W-:Y:S01]  /*02b0*/  HFMA2.MMA R18, -RZ, RZ, 0.6875, 0 ;  /* 0x39800000ff127435 */ /* 0x002fe200000001ff */
[----:B--2---:R-:W-:-:S05]  /*02c0*/  FADD R7, R12, R7 ;  /* 0x000000070c077221 */ /* 0x004fca0000000000 */
[----:B------:R-:W1:Y:S02]  /*02d0*/  SHFL.BFLY PT, R6, R7, 0x8, 0x1f ;  /* 0x0d001f0007067f89 */ /* 0x000e6400000e0000 */
[----:B-1----:R-:W-:Y:S01]  /*02e0*/  FADD R6, R7, R6 ;  /* 0x0000000607067221 */ /* 0x002fe20000000000 */
[----:B------:R-:W-:-:S04]  /*02f0*/  SHF.R.U32.HI R7, RZ, 0x3, R16 ;  /* 0x00000003ff077819 */ /* 0x000fc80000011610 */
[----:B------:R-:W1:Y:S01]  /*0300*/  SHFL.BFLY PT, R15, R6, 0x4, 0x1f ;  /* 0x0c801f00060f7f89 */ /* 0x000e6200000e0000 */
[----:B------:R-:W-:Y:S01]  /*0310*/  LOP3.LUT R7, R7, 0x7c, RZ, 0xc0, !PT ;  /* 0x0000007c07077812 */ /* 0x000fe200078ec0ff */
[----:B-1----:R-:W-:-:S05]  /*0320*/  FADD R15, R6, R15 ;  /* 0x0000000f060f7221 */ /* 0x002fca0000000000 */
[----:B------:R-:W1:Y:S02]  /*0330*/  SHFL.BFLY PT, R14, R15, 0x2, 0x1f ;  /* 0x0c401f000f0e7f89 */ /* 0x000e6400000e0000 */
[----:B-1----:R-:W-:-:S05]  /*0340*/  FADD R14, R15, R14 ;  /* 0x0000000e0f0e7221 */ /* 0x002fca0000000000 */
[----:B------:R-:W1:Y:S02]  /*0350*/  SHFL.BFLY PT, R17, R14, 0x1, 0x1f ;  /* 0x0c201f000e117f89 */ /* 0x000e6400000e0000 */
[----:B-1----:R-:W-:-:S05]  /*0360*/  FADD R12, R14, R17 ;  /* 0x000000110e0c7221 */ /* 0x002fca0000000000 */
[----:B------:R-:W-:Y:S01]  /*0370*/  @!P0 STS [R7+UR4], R12 ;  /* 0x0000000c07008988 */ /* 0x000fe20008000804 */
[----:B------:R-:W-:Y:S01]  /*0380*/  BAR.SYNC.DEFER_BLOCKING 0x0 ;  /* 0x0000000000007b1d */ /* 0x000fe20000010000 */
[----:B------:R-:W-:-:S05]  /*0390*/  ISETP.LT.AND P0, PT, R16, 0x20, !P0 ;  /* 0x000000201000780c */ /* 0x000fca0004701270 */
[----:B------:R-:W1:Y:S04]  /*03a0*/  @!P2 LDS R11, [R10+UR4] ;  /* 0x000000040a0ba984 */ /* 0x000e680008000800 */
[----:B-1----:R-:W1:Y:S02]  /*03b0*/  SHFL.BFLY PT, R4, R11, 0x10, 0x1f ;  /* 0x0e001f000b047f89 */ /* 0x002e6400000e0000 */
[----:B-1----:R-:W-:-:S05]  /*03c0*/  FADD R4, R11, R4 ;  /* 0x000000040b047221 */ /* 0x002fca0000000000 */
[----:B------:R-:W1:Y:S02]  /*03d0*/  SHFL.BFLY PT, R5, R4, 0x8, 0x1f ;  /* 0x0d001f0004057f89 */ /* 0x000e6400000e0000 */
[----:B-1----:R-:W-:-:S05]  /*03e0*/  FADD R5, R4, R5 ;  /* 0x0000000504057221 */ /* 0x002fca0000000000 */
[----:B------:R-:W1:Y:S02]  /*03f0*/  SHFL.BFLY PT, R6, R5, 0x4, 0x1f ;  /* 0x0c801f0005067f89 */ /* 0x000e6400000e0000 */
[----:B-1----:R-:W-:Y:S02]  /*0400*/  FADD R6, R5, R6 ;  /* 0x0000000605067221 */ /* 0x002fe40000000000 */
[----:B------:R-:W1:Y:S03]  /*0410*/  LDC.64 R4, c[0x0][0x228] ;  /* 0x00008a00ff047b82 */ /* 0x000e660000000a00 */
[----:B------:R-:W2:Y:S02]  /*0420*/  SHFL.BFLY PT, R13, R6, 0x2, 0x1f ;  /* 0x0c401f00060d7f89 */ /* 0x000ea400000e0000 */
[----:B--2---:R-:W-:-:S03]  /*0430*/  FADD R14, R6, R13 ;  /* 0x0000000d060e7221 */ /* 0x004fc60000000000 */
[----:B------:R-:W2:Y:S02]  /*0440*/  LDC.64 R12, c[0x0][0x218] ;  /* 0x00008600ff0c7b82 */ /* 0x000ea40000000a00 */
[----:B------:R-:W3:Y:S01]  /*0450*/  SHFL.BFLY PT, R7, R14, 0x1, 0x1f ;  /* 0x0c201f000e077f89 */ /* 0x000ee200000e0000 */
[----:B--2---:R-:W-:-:S04]  /*0460*/  IMAD.WIDE R12, R9, 0x4, R12 ;  /* 0x00000004090c7825 */ /* 0x004fc800078e020c */
[----:B---3--:R-:W-:-:S05]  /*0470*/  FADD R7, R14, R7 ;  /* 0x000000070e077221 */ /* 0x008fca0000000000 */
[----:B------:R-:W-:Y:S01]  /*0480*/  @P0 STS [R10+UR4], R7 ;  /* 0x000000070a000988 */ /* 0x000fe20008000804 */
[----:B------:R-:W-:Y:S01]  /*0490*/  BAR.SYNC.DEFER_BLOCKING 0x0 ;  /* 0x0000000000007b1d */ /* 0x000fe20000010000 */
[----:B------:R-:W-:-:S04]  /*04a0*/  LOP3.LUT P0, RZ, R16, 0x3ff, RZ, 0xc0, !PT ;  /* 0x000003ff10ff7812 */ /* 0x000fc8000780c0ff */
[----:B------:R-:W-:Y:S01]  /*04b0*/  ISETP.LT.AND P0, PT, R9, UR8, !P0 ;  /* 0x0000000809007c0c */ /* 0x000fe2000c701270 */
[----:B-1----:R-:W-:Y:S02]  /*04c0*/  IMAD.WIDE.U32 R8, R8, 0x2, R4 ;  /* 0x0000000208087825 */ /* 0x002fe400078e0004 */
[----:B------:R-:W1:Y:S01]  /*04d0*/  LDC.64 R4, c[0x0][0x230] ;  /* 0x00008c00ff047b82 */ /* 0x000e620000000a00 */
[----:B------:R-:W2:Y:S02]  /*04e0*/  LDS R11, [UR4] ;  /* 0x00000004ff0b7984 */ /* 0x000ea40008000800 */
[----:B--2---:R-:W-:Y:S01]  /*04f0*/  FFMA R6, R11, R18, 9.9999997473787516356e-06 ;  /* 0x3727c5ac0b067423 */ /* 0x004fe20000000012 */
[----:B------:R-:W-:-:S05]  /*0500*/  CS2R R10, SRZ ;  /* 0x00000000000a7805 */ /* 0x000fca000001ff00 */
[----:B------:R-:W2:Y:S01]  /*0510*/  MUFU.RSQ R6, R6 ;  /* 0x0000000600067308 */ /* 0x000ea20000001400 */
[----:B------:R-:W-:Y:S06]  /*0520*/  BAR.SYNC.DEFER_BLOCKING 0x0 ;  /* 0x0000000000007b1d */ /* 0x000fec0000010000 */
[----:B--2---:R2:W-:Y:S04]  /*0530*/  @P0 STG.E desc[UR6][R12.64], R6 ;  /* 0x000000060c000986 */ /* 0x0045e8000c101906 */
[----:B------:R-:W3:Y:S04]  /*0540*/  @!P1 LDG.E.EF.64 R10, desc[UR6][R2.64] ;  /* 0x00000006020a9981 */ /* 0x000ee8000c0e1b00 */
[----:B------:R-:W4:Y:S01]  /*0550*/  LDG.E.EL.64 R8, desc[UR6][R8.64] ;  /* 0x0000000608087981 */ /* 0x000f22000c2e1b00 */
[----:B-1----:R-:W-:-:S04]  /*0560*/  IMAD.WIDE R4, R0, 0x2, R4 ;  /* 0x0000000200047825 */ /* 0x002fc800078e0204 */
[----:B---3--:R-:W-:Y:S02]  /*0570*/  HADD2.F32 R15, -RZ, R10.H0_H0 ;  /* 0x2000000aff0f7230 */ /* 0x008fe40000004100 */
[----:B------:R-:W-:Y:S02]  /*0580*/  HADD2.F32 R17, -RZ, R10.H1_H1 ;  /* 0x3000000aff117230 */ /* 0x000fe40000004100 */
[----:B------:R-:W-:Y:S02]  /*0590*/  HADD2.F32 R19, -RZ, R11.H0_H0 ;  /* 0x2000000bff137230 */ /* 0x000fe40000004100 */
[C---:B------:R-:W-:Y:S01]  /*05a0*/  FMUL R15, R6.reuse, R15 ;  /* 0x0000000f060f7220 */ /* 0x040fe20000400000 */
[----:B------:R-:W-:Y:S02]  /*05b0*/  HADD2.F32 R21, -RZ, R11.H1_H1 ;  /* 0x3000000bff157230 */ /* 0x000fe40000004100 */
[----:B------:R-:W-:Y:S01]  /*05c0*/  FMUL R2, R6, R17 ;  /* 0x0000001106027220 */ /* 0x000fe20000400000 */
[----:B----4-:R-:W-:-:S02]  /*05d0*/  HADD2.F32 R7, -RZ, R8.H1_H1 ;  /* 0x30000008ff077230 */ /* 0x010fc40000004100 */
[C---:B------:R-:W-:Y:S01]  /*05e0*/  FMUL R19, R6.reuse, R19 ;  /* 0x0000001306137220 */ /* 0x040fe20000400000 */
[----:B------:R-:W-:Y:S02]  /*05f0*/  HADD2.F32 R10, -RZ, R8.H0_H0 ;  /* 0x20000008ff0a7230 */ /* 0x000fe40000004100 */
[----:B--2---:R-:W-:Y:S01]  /*0600*/  FMUL R6, R6, R21 ;  /* 0x0000001506067220 */ /* 0x004fe20000400000 */
[----:B------:R-:W-:Y:S02]  /*0610*/  HADD2.F32 R11, -RZ, R9.H1_H1 ;  /* 0x30000009ff0b7230 */ /* 0x000fe40000004100 */
[----:B------:R-:W-:Y:S01]  /*0620*/  FMUL R7, R7, R2 ;  /* 0x0000000207077220 */ /* 0x000fe20000400000 */
[----:B------:R-:W-:Y:S02]  /*0630*/  HADD2.F32 R12, -RZ, R9.H0_H0 ;  /* 0x20000009ff0c7230 */ /* 0x000fe40000004100 */
[----:B------:R-:W-:Y:S01]  /*0640*/  FMUL R10, R10, R15 ;  /* 0x0000000f0a0a7220 */ /* 0x000fe20000400000 */
[----:B------:R-:W-:-:S02]  /*0650*/  FMUL R11, R11, R6 ;  /* 0x000000060b0b7220 */ /* 0x000fc40000400000 */
[----:B------:R-:W-:Y:S02]  /*0660*/  FMUL R12, R12, R19 ;  /* 0x000000130c0c7220 */ /* 0x000fe40000400000 */
[----:B------:R-:W-:-:S03]  /*0670*/  F2FP.F16.F32.PACK_AB R10, R7, R10 ;  /* 0x0000000a070a723e */ /* 0x000fc600000000ff */
[----:B------:R-:W-:Y:S01]  /*0680*/  F2FP.F16.F32.PACK_AB R11, R11, R12 ;  /* 0x0000000c0b0b723e */ /* 0x000fe200000000ff */
[----:B------:R-:W-:Y:S06]  /*0690*/  @P1 EXIT ;  /* 0x000000000000194d */ /* 0x000fec0003800000 */
[----:B------:R-:W-:Y:S01]  /*06a0*/  STG.E.64 desc[UR6][R4.64], R10 ;  /* 0x0000000a04007986 */ /* 0x000fe2000c101b06 */
[----:B------:R-:W-:Y:S05]  /*06b0*/  EXIT ;  /* 0x000000000000794d */ /* 0x000fea0003800000 */
.L_x_0:
[----:B------:R-:W-:-:S00]  /*06c0*/  BRA `(.L_x_0) ;  /* 0xfffffffc00fc7947 */ /* 0x000fc0000383ffff */
[----:B------:R-:W-:-:S00]  /*06d0*/  NOP ;  /* 0x0000000000007918 */ /* 0x000fc00000000000 */
        /* <DEDUP_REMOVED lines=10> */
.L_x_1:


//--------------------- .nv.global.init           --------------------------
	.section	.nv.global.init,"aw",@progbits
.nv.global.init:
	.type		_$_str,@object
	.size		_$_str,(.L_0 - _$_str)
_$_str:
        /*0000*/ 	.byte	0x5f, 0x5f, 0x43, 0x55, 0x44, 0x41, 0x5f, 0x46, 0x54, 0x5a, 0x00
.L_0:


//--------------------- .nv.shared.triton_red_fused__to_copy_add_mean_mul_pow_rsqrt_9 --------------------------
	.section	.nv.shared.triton_red_fused__to_copy_add_mean_mul_pow_rsqrt_9,"aw",@nobits
	.sectionflags	@""
	.align	16
	.zero		1024


//--------------------- .nv.constant0.triton_red_fused__to_copy_add_mean_mul_pow_rsqrt_9 --------------------------
	.section	.nv.constant0.triton_red_fused__to_copy_add_mean_mul_pow_rsqrt_9,"a",@progbits
	.sectionflags	@""
	.align	4
.nv.constant0.triton_red_fused__to_copy_add_mean_mul_pow_rsqrt_9:
	.zero		584
